//
// Generated by NVIDIA NVVM Compiler
//
// Compiler Build ID: CL-36424714
// Cuda compilation tools, release 13.0, V13.0.88
// Based on NVVM 20.0.0
//

.version 9.0
.target sm_100
.address_size 64

	// .globl	_Z12matEleMulGPUPfPKfS1_jjj

.visible .entry _Z12matEleMulGPUPfPKfS1_jjj(
	.param .u64 .ptr .align 1 _Z12matEleMulGPUPfPKfS1_jjj_param_0,
	.param .u64 .ptr .align 1 _Z12matEleMulGPUPfPKfS1_jjj_param_1,
	.param .u64 .ptr .align 1 _Z12matEleMulGPUPfPKfS1_jjj_param_2,
	.param .u32 _Z12matEleMulGPUPfPKfS1_jjj_param_3,
	.param .u32 _Z12matEleMulGPUPfPKfS1_jjj_param_4,
	.param .u32 _Z12matEleMulGPUPfPKfS1_jjj_param_5
)
{
	.reg .pred 	%p<6>;
	.reg .b32 	%r<20>;
	.reg .b32 	%f<4>;
	.reg .b64 	%rd<11>;

	ld.param.u64 	%rd1, [_Z12matEleMulGPUPfPKfS1_jjj_param_0];
	ld.param.u64 	%rd2, [_Z12matEleMulGPUPfPKfS1_jjj_param_1];
	ld.param.u64 	%rd3, [_Z12matEleMulGPUPfPKfS1_jjj_param_2];
	ld.param.u32 	%r6, [_Z12matEleMulGPUPfPKfS1_jjj_param_3];
	ld.param.u32 	%r7, [_Z12matEleMulGPUPfPKfS1_jjj_param_4];
	ld.param.u32 	%r5, [_Z12matEleMulGPUPfPKfS1_jjj_param_5];
	mov.u32 	%r8, %ctaid.z;
	mov.u32 	%r9, %ntid.z;
	mov.u32 	%r10, %tid.z;
	mad.lo.s32 	%r1, %r8, %r9, %r10;
	mov.u32 	%r11, %ctaid.y;
	mov.u32 	%r12, %ntid.y;
	mov.u32 	%r13, %tid.y;
	mad.lo.s32 	%r14, %r11, %r12, %r13;
	mov.u32 	%r15, %ctaid.x;
	mov.u32 	%r16, %ntid.x;
	mov.u32 	%r17, %tid.x;
	mad.lo.s32 	%r3, %r15, %r16, %r17;
	setp.ge.u32 	%p1, %r3, %r5;
	setp.ge.u32 	%p2, %r14, %r7;
	or.pred  	%p3, %p1, %p2;
	setp.ge.u32 	%p4, %r1, %r6;
	or.pred  	%p5, %p4, %p3;
	@%p5 bra 	$L__BB0_2;
	cvta.to.global.u64 	%rd4, %rd2;
	cvta.to.global.u64 	%rd5, %rd3;
	cvta.to.global.u64 	%rd6, %rd1;
	mad.lo.s32 	%r18, %r7, %r1, %r14;
	mad.lo.s32 	%r19, %r18, %r5, %r3;
	mul.wide.u32 	%rd7, %r19, 4;
	add.s64 	%rd8, %rd4, %rd7;
	ld.global.f32 	%f1, [%rd8];
	add.s64 	%rd9, %rd5, %rd7;
	ld.global.f32 	%f2, [%rd9];
	mul.f32 	%f3, %f1, %f2;
	add.s64 	%rd10, %rd6, %rd7;
	st.global.f32 	[%rd10], %f3;
$L__BB0_2:
	ret;

}


// ===== COMPILED SASS (sm_100) =====

	.target	sm_100

	.elftype	@"ET_EXEC"


//--------------------- .note.nv.tkinfo           --------------------------
	.section	.note.nv.tkinfo,"",@"SHT_NOTE"
	.sectionflags	@"SHF_NOTE_NV_TKINFO"
	.tkinfo
        /*0018*/ 	.word	0x00000002
        /*0030*/ 	.string	""
        /*0030*/ 	.string	"ptxas"
        /*0030*/ 	.string	"Cuda compilation tools, release 13.0, V13.0.88"
        /*0030*/ 	.string	"Build cuda_13.0.r13.0/compiler.36424714_0"
        /*0030*/ 	.string	"-arch sm_100 -m 64 "



//--------------------- .note.nv.cuinfo           --------------------------
	.section	.note.nv.cuinfo,"",@"SHT_NOTE"
	.sectionflags	@"SHF_NOTE_NV_CUINFO"
        /*0018*/ 	.short	0x0002
        /*001a*/ 	.short	0x0064
        /*001c*/ 	.short	0x0082
	.zero		2


//--------------------- .nv.info                  --------------------------
	.section	.nv.info,"",@"SHT_CUDA_INFO"
	.align	4


	//----- nvinfo : EIATTR_REGCOUNT
	.align		4
        /*0000*/ 	.byte	0x04, 0x2f
        /*0002*/ 	.short	(.L_1 - .L_0)
	.align		4
.L_0:
        /*0004*/ 	.word	index@(_Z12matEleMulGPUPfPKfS1_jjj)
        /*0008*/ 	.word	0x0000000c


	//----- nvinfo : EIATTR_FRAME_SIZE
	.align		4
.L_1:
        /*000c*/ 	.byte	0x04, 0x11
        /*000e*/ 	.short	(.L_3 - .L_2)
	.align		4
.L_2:
        /*0010*/ 	.word	index@(_Z12matEleMulGPUPfPKfS1_jjj)
        /*0014*/ 	.word	0x00000000


	//----- nvinfo : EIATTR_MIN_STACK_SIZE
	.align		4
.L_3:
        /*0018*/ 	.byte	0x04, 0x12
        /*001a*/ 	.short	(.L_5 - .L_4)
	.align		4
.L_4:
        /*001c*/ 	.word	index@(_Z12matEleMulGPUPfPKfS1_jjj)
        /*0020*/ 	.word	0x00000000
.L_5:


//--------------------- .nv.compat                --------------------------
	.section	.nv.compat,"",@"SHT_CUDA_COMPAT_INFO"
	.align	4
        /*0000*/ 	.byte	0x02, 0x09, 0x00, 0x00, 0x02, 0x02, 0x01, 0x00, 0x02, 0x05, 0x05, 0x00, 0x03, 0x07, 0x01, 0x01
        /*0010*/ 	.byte	0x02, 0x03, 0x00, 0x00, 0x02, 0x06, 0x01, 0x00, 0x04, 0x0b, 0x08, 0x00, 0x09, 0x00, 0x00, 0x00
        /*0020*/ 	.byte	0x00, 0x00, 0x00, 0x00


//--------------------- .nv.info._Z12matEleMulGPUPfPKfS1_jjj --------------------------
	.section	.nv.info._Z12matEleMulGPUPfPKfS1_jjj,"",@"SHT_CUDA_INFO"
	.sectionflags	@""
	.align	4


	//----- nvinfo : EIATTR_CUDA_API_VERSION
	.align		4
        /*0000*/ 	.byte	0x04, 0x37
        /*0002*/ 	.short	(.L_7 - .L_6)
.L_6:
        /*0004*/ 	.word	0x00000082


	//----- nvinfo : EIATTR_KPARAM_INFO
	.align		4
.L_7:
        /*0008*/ 	.byte	0x04, 0x17
        /*000a*/ 	.short	(.L_9 - .L_8)
.L_8:
        /*000c*/ 	.word	0x00000000
        /*0010*/ 	.short	0x0005
        /*0012*/ 	.short	0x0020
        /*0014*/ 	.byte	0x00, 0xf0, 0x11, 0x00


	//----- nvinfo : EIATTR_KPARAM_INFO
	.align		4
.L_9:
        /*0018*/ 	.byte	0x04, 0x17
        /*001a*/ 	.short	(.L_11 - .L_10)
.L_10:
        /*001c*/ 	.word	0x00000000
        /*0020*/ 	.short	0x0004
        /*0022*/ 	.short	0x001c
        /*0024*/ 	.byte	0x00, 0xf0, 0x11, 0x00


	//----- nvinfo : EIATTR_KPARAM_INFO
	.align		4
.L_11:
        /*0028*/ 	.byte	0x04, 0x17
        /*002a*/ 	.short	(.L_13 - .L_12)
.L_12:
        /*002c*/ 	.word	0x00000000
        /*0030*/ 	.short	0x0003
        /*0032*/ 	.short	0x0018
        /*0034*/ 	.byte	0x00, 0xf0, 0x11, 0x00


	//----- nvinfo : EIATTR_KPARAM_INFO
	.align		4
.L_13:
        /*0038*/ 	.byte	0x04, 0x17
        /*003a*/ 	.short	(.L_15 - .L_14)
.L_14:
        /*003c*/ 	.word	0x00000000
        /*0040*/ 	.short	0x0002
        /*0042*/ 	.short	0x0010
        /*0044*/ 	.byte	0x00, 0xf5, 0x21, 0x00


	//----- nvinfo : EIATTR_KPARAM_INFO
	.align		4
.L_15:
        /*0048*/ 	.byte	0x04, 0x17
        /*004a*/ 	.short	(.L_17 - .L_16)
.L_16:
        /*004c*/ 	.word	0x00000000
        /*0050*/ 	.short	0x0001
        /*0052*/ 	.short	0x0008
        /*0054*/ 	.byte	0x00, 0xf5, 0x21, 0x00


	//----- nvinfo : EIATTR_KPARAM_INFO
	.align		4
.L_17:
        /*0058*/ 	.byte	0x04, 0x17
        /*005a*/ 	.short	(.L_19 - .L_18)
.L_18:
        /*005c*/ 	.word	0x00000000
        /*0060*/ 	.short	0x0000
        /*0062*/ 	.short	0x0000
        /*0064*/ 	.byte	0x00, 0xf5, 0x21, 0x00


	//----- nvinfo : EIATTR_SPARSE_MMA_MASK
	.align		4
.L_19:
        /*0068*/ 	.byte	0x03, 0x50
        /*006a*/ 	.short	0x0000


	//----- nvinfo : EIATTR_MAXREG_COUNT
	.align		4
        /*006c*/ 	.byte	0x03, 0x1b
        /*006e*/ 	.short	0x00ff


	//----- nvinfo : EIATTR_MERCURY_ISA_VERSION
	.align		4
        /*0070*/ 	.byte	0x03, 0x5f
        /*0072*/ 	.short	0x0101


	//----- nvinfo : EIATTR_VRC_CTA_INIT_COUNT
	.align		4
        /*0074*/ 	.byte	0x02, 0x4a
	.zero		1
	.zero		1


	//----- nvinfo : EIATTR_EXIT_INSTR_OFFSETS
	.align		4
        /*0078*/ 	.byte	0x04, 0x1c
        /*007a*/ 	.short	(.L_21 - .L_20)


	//   ....[0]....
.L_20:
        /*007c*/ 	.word	0x00000120


	//   ....[1]....
        /*0080*/ 	.word	0x00000200


	//----- nvinfo : EIATTR_CBANK_PARAM_SIZE
	.align		4
.L_21:
        /*0084*/ 	.byte	0x03, 0x19
        /*0086*/ 	.short	0x0024


	//----- nvinfo : EIATTR_PARAM_CBANK
	.align		4
        /*0088*/ 	.byte	0x04, 0x0a
        /*008a*/ 	.short	(.L_23 - .L_22)
	.align		4
.L_22:
        /*008c*/ 	.word	index@(.nv.constant0._Z12matEleMulGPUPfPKfS1_jjj)
        /*0090*/ 	.short	0x0380
        /*0092*/ 	.short	0x0024


	//----- nvinfo : EIATTR_SW_WAR
	.align		4
.L_23:
        /*0094*/ 	.byte	0x04, 0x36
        /*0096*/ 	.short	(.L_25 - .L_24)
.L_24:
        /*0098*/ 	.word	0x00000008
.L_25:


//--------------------- .nv.callgraph             --------------------------
	.section	.nv.callgraph,"",@"SHT_CUDA_CALLGRAPH"
	.align	4
	.sectionentsize	8
	.align		4
        /*0000*/ 	.word	0x00000000
	.align		4
        /*0004*/ 	.word	0xffffffff
	.align		4
        /*0008*/ 	.word	0x00000000
	.align		4
        /*000c*/ 	.word	0xfffffffe
	.align		4
        /*0010*/ 	.word	0x00000000
	.align		4
        /*0014*/ 	.word	0xfffffffd
	.align		4
        /*0018*/ 	.word	0x00000000
	.align		4
        /*001c*/ 	.word	0xfffffffc


//--------------------- .text._Z12matEleMulGPUPfPKfS1_jjj --------------------------
	.section	.text._Z12matEleMulGPUPfPKfS1_jjj,"ax",@progbits
	.align	128
        .global         _Z12matEleMulGPUPfPKfS1_jjj
        .type           _Z12matEleMulGPUPfPKfS1_jjj,@function
        .size           _Z12matEleMulGPUPfPKfS1_jjj,(.L_x_1 - _Z12matEleMulGPUPfPKfS1_jjj)
        .other          _Z12matEleMulGPUPfPKfS1_jjj,@"STO_CUDA_ENTRY STV_DEFAULT"
_Z12matEleMulGPUPfPKfS1_jjj:
.text._Z12matEleMulGPUPfPKfS1_jjj:
[----:B------:R-:W-:Y:S01]  /*0000*/  LDC R1, c[0x0][0x37c] ;  /* 0x0000df00ff017b82 */ /* 0x000fe20000000800 */
[----:B------:R-:W0:Y:S07]  /*0010*/  S2R R2, SR_TID.Y ;  /* 0x0000000000027919 */ /* 0x000e2e0000002200 */
[----:B------:R-:W1:Y:S01]  /*0020*/  LDC R0, c[0x0][0x368] ;  /* 0x0000da00ff007b82 */ /* 0x000e620000000800 */
[----:B------:R-:W2:Y:S01]  /*0030*/  LDCU.64 UR8, c[0x0][0x398] ;  /* 0x00007300ff0877ac */ /* 0x000ea20008000a00 */
[----:B------:R-:W3:Y:S01]  /*0040*/  S2R R5, SR_TID.X ;  /* 0x0000000000057919 */ /* 0x000ee20000002100 */
[----:B------:R-:W4:Y:S01]  /*0050*/  LDCU UR7, c[0x0][0x3a0] ;  /* 0x00007400ff0777ac */ /* 0x000f220008000800 */
[----:B------:R-:W1:Y:S04]  /*0060*/  S2R R3, SR_TID.Z ;  /* 0x0000000000037919 */ /* 0x000e680000002300 */
[----:B------:R-:W0:Y:S08]  /*0070*/  S2UR UR5, SR_CTAID.Y ;  /* 0x00000000000579c3 */ /* 0x000e300000002600 */
[----:B------:R-:W0:Y:S08]  /*0080*/  LDC R7, c[0x0][0x364] ;  /* 0x0000d900ff077b82 */ /* 0x000e300000000800 */
[----:B------:R-:W3:Y:S08]  /*0090*/  S2UR UR6, SR_CTAID.X ;  /* 0x00000000000679c3 */ /* 0x000ef00000002500 */
[----:B------:R-:W3:Y:S08]  /*00a0*/  LDC R6, c[0x0][0x360] ;  /* 0x0000d800ff067b82 */ /* 0x000ef00000000800 */
[----:B------:R-:W1:Y:S01]  /*00b0*/  S2UR UR4, SR_CTAID.Z ;  /* 0x00000000000479c3 */ /* 0x000e620000002700 */
[----:B0-----:R-:W-:-:S05]  /*00c0*/  IMAD R7, R7, UR5, R2 ;  /* 0x0000000507077c24 */ /* 0x001fca000f8e0202 */
[----:B--2---:R-:W-:Y:S01]  /*00d0*/  ISETP.GE.U32.AND P0, PT, R7, UR9, PT ;  /* 0x0000000907007c0c */ /* 0x004fe2000bf06070 */
[----:B---3--:R-:W-:-:S05]  /*00e0*/  IMAD R6, R6, UR6, R5 ;  /* 0x0000000606067c24 */ /* 0x008fca000f8e0205 */
[----:B----4-:R-:W-:Y:S01]  /*00f0*/  ISETP.GE.U32.OR P0, PT, R6, UR7, P0 ;  /* 0x0000000706007c0c */ /* 0x010fe20008706470 */
[----:B-1----:R-:W-:-:S05]  /*0100*/  IMAD R0, R0, UR4, R3 ;  /* 0x0000000400007c24 */ /* 0x002fca000f8e0203 */
[----:B------:R-:W-:-:S13]  /*0110*/  ISETP.GE.U32.OR P0, PT, R0, UR8, P0 ;  /* 0x0000000800007c0c */ /* 0x000fda0008706470 */
[----:B------:R-:W-:Y:S05]  /*0120*/  @P0 EXIT ;  /* 0x000000000000094d */ /* 0x000fea0003800000 */
[----:B------:R-:W0:Y:S01]  /*0130*/  LDC.64 R2, c[0x0][0x388] ;  /* 0x0000e200ff027b82 */ /* 0x000e220000000a00 */
[----:B------:R-:W1:Y:S01]  /*0140*/  LDCU.64 UR4, c[0x0][0x358] ;  /* 0x00006b00ff0477ac */ /* 0x000e620008000a00 */
[----:B------:R-:W-:-:S04]  /*0150*/  IMAD R7, R0, UR9, R7 ;  /* 0x0000000900077c24 */ /* 0x000fc8000f8e0207 */
[----:B------:R-:W-:Y:S02]  /*0160*/  IMAD R9, R7, UR7, R6 ;  /* 0x0000000707097c24 */ /* 0x000fe4000f8e0206 */
[----:B------:R-:W2:Y:S08]  /*0170*/  LDC.64 R4, c[0x0][0x390] ;  /* 0x0000e400ff047b82 */ /* 0x000eb00000000a00 */
[----:B------:R-:W3:Y:S01]  /*0180*/  LDC.64 R6, c[0x0][0x380] ;  /* 0x0000e000ff067b82 */ /* 0x000ee20000000a00 */
[----:B0-----:R-:W-:-:S06]  /*0190*/  IMAD.WIDE.U32 R2, R9, 0x4, R2 ;  /* 0x0000000409027825 */ /* 0x001fcc00078e0002 */
[----:B-1----:R-:W4:Y:S01]  /*01a0*/  LDG.E R2, desc[UR4][R2.64] ;  /* 0x0000000402027981 */ /* 0x002f22000c1e1900 */
[----:B--2---:R-:W-:-:S06]  /*01b0*/  IMAD.WIDE.U32 R4, R9, 0x4, R4 ;  /* 0x0000000409047825 */ /* 0x004fcc00078e0004 */
[----:B------:R-:W4:Y:S01]  /*01c0*/  LDG.E R5, desc[UR4][R4.64] ;  /* 0x0000000404057981 */ /* 0x000f22000c1e1900 */
[----:B---3--:R-:W-:-:S04]  /*01d0*/  IMAD.WIDE.U32 R6, R9, 0x4, R6 ;  /* 0x0000000409067825 */ /* 0x008fc800078e0006 */
[----:B----4-:R-:W-:-:S05]  /*01e0*/  FMUL R9, R2, R5 ;  /* 0x0000000502097220 */ /* 0x010fca0000400000 */
[----:B------:R-:W-:Y:S01]  /*01f0*/  STG.E desc[UR4][R6.64], R9 ;  /* 0x0000000906007986 */ /* 0x000fe2000c101904 */
[----:B------:R-:W-:Y:S05]  /*0200*/  EXIT ;  /* 0x000000000000794d */ /* 0x000fea0003800000 */
.L_x_0:
[----:B------:R-:W-:-:S00]  /*0210*/  BRA `(.L_x_0) ;  /* 0xfffffffc00fc7947 */ /* 0x000fc0000383ffff */
[----:B------:R-:W-:-:S00]  /*0220*/  NOP ;  /* 0x0000000000007918 */ /* 0x000fc00000000000 */
        /* <DEDUP_REMOVED lines=13> */
.L_x_1:


//--------------------- .nv.shared.reserved.0     --------------------------
	.section	.nv.shared.reserved.0,"aw",@nobits
	.weak		__nv_reservedSMEM_offset_0_alias
	.size		__nv_reservedSMEM_offset_0_alias, 0, 64
	.other		__nv_reservedSMEM_offset_0_alias,@"STO_CUDA_RESERVED_SHARED STV_DEFAULT"
__nv_reservedSMEM_offset_0_alias:
	.zero		0
	.zero		64


//--------------------- .nv.constant0._Z12matEleMulGPUPfPKfS1_jjj --------------------------
	.section	.nv.constant0._Z12matEleMulGPUPfPKfS1_jjj,"a",@progbits
	.sectionflags	@""
	.align	4
.nv.constant0._Z12matEleMulGPUPfPKfS1_jjj:
	.zero		932


//--------------------- SYMBOLS --------------------------

	.type		.nv.reservedSmem.offset0,@object
	.size		.nv.reservedSmem.offset0,0x4
